//
// Generated by NVIDIA NVVM Compiler
//
// Compiler Build ID: CL-36424714
// Cuda compilation tools, release 13.0, V13.0.88
// Based on NVVM 20.0.0
//

.version 9.0
.target sm_100
.address_size 64

	// .globl	_Z3addiPiS_

.visible .entry _Z3addiPiS_(
	.param .u32 _Z3addiPiS__param_0,
	.param .u64 .ptr .align 1 _Z3addiPiS__param_1,
	.param .u64 .ptr .align 1 _Z3addiPiS__param_2
)
{
	.reg .pred 	%p<3>;
	.reg .b32 	%r<10>;
	.reg .b64 	%rd<8>;

	ld.param.u32 	%r5, [_Z3addiPiS__param_0];
	ld.param.u64 	%rd3, [_Z3addiPiS__param_1];
	ld.param.u64 	%rd4, [_Z3addiPiS__param_2];
	mov.u32 	%r9, %tid.x;
	setp.ge.u32 	%p1, %r9, %r5;
	@%p1 bra 	$L__BB0_3;
	mov.u32 	%r2, %ntid.x;
	cvta.to.global.u64 	%rd1, %rd3;
	cvta.to.global.u64 	%rd2, %rd4;
$L__BB0_2:
	mul.wide.u32 	%rd5, %r9, 4;
	add.s64 	%rd6, %rd1, %rd5;
	ld.global.u32 	%r6, [%rd6];
	add.s64 	%rd7, %rd2, %rd5;
	ld.global.u32 	%r7, [%rd7];
	add.s32 	%r8, %r7, %r6;
	st.global.u32 	[%rd7], %r8;
	add.s32 	%r9, %r9, %r2;
	setp.lt.u32 	%p2, %r9, %r5;
	@%p2 bra 	$L__BB0_2;
$L__BB0_3:
	ret;

}


// ===== COMPILED SASS (sm_100) =====

	.target	sm_100

	.elftype	@"ET_EXEC"


//--------------------- .note.nv.tkinfo           --------------------------
	.section	.note.nv.tkinfo,"",@"SHT_NOTE"
	.sectionflags	@"SHF_NOTE_NV_TKINFO"
	.tkinfo
        /*0018*/ 	.word	0x00000002
        /*0030*/ 	.string	""
        /*0030*/ 	.string	"ptxas"
        /*0030*/ 	.string	"Cuda compilation tools, release 13.0, V13.0.88"
        /*0030*/ 	.string	"Build cuda_13.0.r13.0/compiler.36424714_0"
        /*0030*/ 	.string	"-arch sm_100 -m 64 "



//--------------------- .note.nv.cuinfo           --------------------------
	.section	.note.nv.cuinfo,"",@"SHT_NOTE"
	.sectionflags	@"SHF_NOTE_NV_CUINFO"
        /*0018*/ 	.short	0x0002
        /*001a*/ 	.short	0x0064
        /*001c*/ 	.short	0x0082
	.zero		2


//--------------------- .nv.info                  --------------------------
	.section	.nv.info,"",@"SHT_CUDA_INFO"
	.align	4


	//----- nvinfo : EIATTR_REGCOUNT
	.align		4
        /*0000*/ 	.byte	0x04, 0x2f
        /*0002*/ 	.short	(.L_1 - .L_0)
	.align		4
.L_0:
        /*0004*/ 	.word	index@(_Z3addiPiS_)
        /*0008*/ 	.word	0x00000010


	//----- nvinfo : EIATTR_FRAME_SIZE
	.align		4
.L_1:
        /*000c*/ 	.byte	0x04, 0x11
        /*000e*/ 	.short	(.L_3 - .L_2)
	.align		4
.L_2:
        /*0010*/ 	.word	index@(_Z3addiPiS_)
        /*0014*/ 	.word	0x00000000


	//----- nvinfo : EIATTR_MIN_STACK_SIZE
	.align		4
.L_3:
        /*0018*/ 	.byte	0x04, 0x12
        /*001a*/ 	.short	(.L_5 - .L_4)
	.align		4
.L_4:
        /*001c*/ 	.word	index@(_Z3addiPiS_)
        /*0020*/ 	.word	0x00000000
.L_5:


//--------------------- .nv.compat                --------------------------
	.section	.nv.compat,"",@"SHT_CUDA_COMPAT_INFO"
	.align	4
        /*0000*/ 	.byte	0x02, 0x09, 0x00, 0x00, 0x02, 0x02, 0x01, 0x00, 0x02, 0x05, 0x05, 0x00, 0x03, 0x07, 0x01, 0x01
        /*0010*/ 	.byte	0x02, 0x03, 0x00, 0x00, 0x02, 0x06, 0x01, 0x00, 0x04, 0x0b, 0x08, 0x00, 0x09, 0x00, 0x00, 0x00
        /*0020*/ 	.byte	0x00, 0x00, 0x00, 0x00


//--------------------- .nv.info._Z3addiPiS_      --------------------------
	.section	.nv.info._Z3addiPiS_,"",@"SHT_CUDA_INFO"
	.sectionflags	@""
	.align	4


	//----- nvinfo : EIATTR_CUDA_API_VERSION
	.align		4
        /*0000*/ 	.byte	0x04, 0x37
        /*0002*/ 	.short	(.L_7 - .L_6)
.L_6:
        /*0004*/ 	.word	0x00000082


	//----- nvinfo : EIATTR_KPARAM_INFO
	.align		4
.L_7:
        /*0008*/ 	.byte	0x04, 0x17
        /*000a*/ 	.short	(.L_9 - .L_8)
.L_8:
        /*000c*/ 	.word	0x00000000
        /*0010*/ 	.short	0x0002
        /*0012*/ 	.short	0x0010
        /*0014*/ 	.byte	0x00, 0xf5, 0x21, 0x00


	//----- nvinfo : EIATTR_KPARAM_INFO
	.align		4
.L_9:
        /*0018*/ 	.byte	0x04, 0x17
        /*001a*/ 	.short	(.L_11 - .L_10)
.L_10:
        /*001c*/ 	.word	0x00000000
        /*0020*/ 	.short	0x0001
        /*0022*/ 	.short	0x0008
        /*0024*/ 	.byte	0x00, 0xf5, 0x21, 0x00


	//----- nvinfo : EIATTR_KPARAM_INFO
	.align		4
.L_11:
        /*0028*/ 	.byte	0x04, 0x17
        /*002a*/ 	.short	(.L_13 - .L_12)
.L_12:
        /*002c*/ 	.word	0x00000000
        /*0030*/ 	.short	0x0000
        /*0032*/ 	.short	0x0000
        /*0034*/ 	.byte	0x00, 0xf0, 0x11, 0x00


	//----- nvinfo : EIATTR_SPARSE_MMA_MASK
	.align		4
.L_13:
        /*0038*/ 	.byte	0x03, 0x50
        /*003a*/ 	.short	0x0000


	//----- nvinfo : EIATTR_MAXREG_COUNT
	.align		4
        /*003c*/ 	.byte	0x03, 0x1b
        /*003e*/ 	.short	0x00ff


	//----- nvinfo : EIATTR_MERCURY_ISA_VERSION
	.align		4
        /*0040*/ 	.byte	0x03, 0x5f
        /*0042*/ 	.short	0x0101


	//----- nvinfo : EIATTR_VRC_CTA_INIT_COUNT
	.align		4
        /*0044*/ 	.byte	0x02, 0x4a
	.zero		1
	.zero		1


	//----- nvinfo : EIATTR_EXIT_INSTR_OFFSETS
	.align		4
        /*0048*/ 	.byte	0x04, 0x1c
        /*004a*/ 	.short	(.L_15 - .L_14)


	//   ....[0]....
.L_14:
        /*004c*/ 	.word	0x00000040


	//   ....[1]....
        /*0050*/ 	.word	0x00000120


	//----- nvinfo : EIATTR_CRS_STACK_SIZE
	.align		4
.L_15:
        /*0054*/ 	.byte	0x04, 0x1e
        /*0056*/ 	.short	(.L_17 - .L_16)
.L_16:
        /*0058*/ 	.word	0x00000000


	//----- nvinfo : EIATTR_CBANK_PARAM_SIZE
	.align		4
.L_17:
        /*005c*/ 	.byte	0x03, 0x19
        /*005e*/ 	.short	0x0018


	//----- nvinfo : EIATTR_PARAM_CBANK
	.align		4
        /*0060*/ 	.byte	0x04, 0x0a
        /*0062*/ 	.short	(.L_19 - .L_18)
	.align		4
.L_18:
        /*0064*/ 	.word	index@(.nv.constant0._Z3addiPiS_)
        /*0068*/ 	.short	0x0380
        /*006a*/ 	.short	0x0018


	//----- nvinfo : EIATTR_SW_WAR
	.align		4
.L_19:
        /*006c*/ 	.byte	0x04, 0x36
        /*006e*/ 	.short	(.L_21 - .L_20)
.L_20:
        /*0070*/ 	.word	0x00000008
.L_21:


//--------------------- .nv.callgraph             --------------------------
	.section	.nv.callgraph,"",@"SHT_CUDA_CALLGRAPH"
	.align	4
	.sectionentsize	8
	.align		4
        /*0000*/ 	.word	0x00000000
	.align		4
        /*0004*/ 	.word	0xffffffff
	.align		4
        /*0008*/ 	.word	0x00000000
	.align		4
        /*000c*/ 	.word	0xfffffffe
	.align		4
        /*0010*/ 	.word	0x00000000
	.align		4
        /*0014*/ 	.word	0xfffffffd
	.align		4
        /*0018*/ 	.word	0x00000000
	.align		4
        /*001c*/ 	.word	0xfffffffc


//--------------------- .text._Z3addiPiS_         --------------------------
	.section	.text._Z3addiPiS_,"ax",@progbits
	.align	128
        .global         _Z3addiPiS_
        .type           _Z3addiPiS_,@function
        .size           _Z3addiPiS_,(.L_x_2 - _Z3addiPiS_)
        .other          _Z3addiPiS_,@"STO_CUDA_ENTRY STV_DEFAULT"
_Z3addiPiS_:
.text._Z3addiPiS_:
[----:B------:R-:W-:Y:S01]  /*0000*/  LDC R1, c[0x0][0x37c] ;  /* 0x0000df00ff017b82 */ /* 0x000fe20000000800 */
[----:B------:R-:W0:Y:S01]  /*0010*/  S2R R11, SR_TID.X ;  /* 0x00000000000b7919 */ /* 0x000e220000002100 */
[----:B------:R-:W0:Y:S02]  /*0020*/  LDCU UR5, c[0x0][0x380] ;  /* 0x00007000ff0577ac */ /* 0x000e240008000800 */
[----:B0-----:R-:W-:-:S13]  /*0030*/  ISETP.GE.U32.AND P0, PT, R11, UR5, PT ;  /* 0x000000050b007c0c */ /* 0x001fda000bf06070 */
[----:B------:R-:W-:Y:S05]  /*0040*/  @P0 EXIT ;  /* 0x000000000000094d */ /* 0x000fea0003800000 */
[----:B------:R-:W0:Y:S01]  /*0050*/  LDC.64 R6, c[0x0][0x388] ;  /* 0x0000e200ff067b82 */ /* 0x000e220000000a00 */
[----:B------:R-:W1:Y:S01]  /*0060*/  LDCU UR4, c[0x0][0x360] ;  /* 0x00006c00ff0477ac */ /* 0x000e620008000800 */
[----:B------:R-:W2:Y:S06]  /*0070*/  LDCU.64 UR6, c[0x0][0x358] ;  /* 0x00006b00ff0677ac */ /* 0x000eac0008000a00 */
[----:B------:R-:W3:Y:S02]  /*0080*/  LDC.64 R8, c[0x0][0x390] ;  /* 0x0000e400ff087b82 */ /* 0x000ee40000000a00 */
.L_x_0:
[----:B0-----:R-:W-:-:S04]  /*0090*/  IMAD.WIDE.U32 R2, R11, 0x4, R6 ;  /* 0x000000040b027825 */ /* 0x001fc800078e0006 */
[C---:B---34-:R-:W-:Y:S02]  /*00a0*/  IMAD.WIDE.U32 R4, R11.reuse, 0x4, R8 ;  /* 0x000000040b047825 */ /* 0x058fe400078e0008 */
[----:B--2---:R-:W2:Y:S04]  /*00b0*/  LDG.E R2, desc[UR6][R2.64] ;  /* 0x0000000602027981 */ /* 0x004ea8000c1e1900 */
[----:B------:R-:W2:Y:S01]  /*00c0*/  LDG.E R13, desc[UR6][R4.64] ;  /* 0x00000006040d7981 */ /* 0x000ea2000c1e1900 */
[----:B-1----:R-:W-:-:S04]  /*00d0*/  IADD3 R11, PT, PT, R11, UR4, RZ ;  /* 0x000000040b0b7c10 */ /* 0x002fc8000fffe0ff */
[----:B------:R-:W-:Y:S02]  /*00e0*/  ISETP.GE.U32.AND P0, PT, R11, UR5, PT ;  /* 0x000000050b007c0c */ /* 0x000fe4000bf06070 */
[----:B--2---:R-:W-:-:S05]  /*00f0*/  IADD3 R13, PT, PT, R2, R13, RZ ;  /* 0x0000000d020d7210 */ /* 0x004fca0007ffe0ff */
[----:B------:R4:W-:Y:S06]  /*0100*/  STG.E desc[UR6][R4.64], R13 ;  /* 0x0000000d04007986 */ /* 0x0009ec000c101906 */
[----:B------:R-:W-:Y:S05]  /*0110*/  @!P0 BRA `(.L_x_0) ;  /* 0xfffffffc00dc8947 */ /* 0x000fea000383ffff */
[----:B------:R-:W-:Y:S05]  /*0120*/  EXIT ;  /* 0x000000000000794d */ /* 0x000fea0003800000 */
.L_x_1:
[----:B------:R-:W-:-:S00]  /*0130*/  BRA `(.L_x_1) ;  /* 0xfffffffc00fc7947 */ /* 0x000fc0000383ffff */
[----:B------:R-:W-:-:S00]  /*0140*/  NOP ;  /* 0x0000000000007918 */ /* 0x000fc00000000000 */
        /* <DEDUP_REMOVED lines=11> */
.L_x_2:


//--------------------- .nv.shared.reserved.0     --------------------------
	.section	.nv.shared.reserved.0,"aw",@nobits
	.weak		__nv_reservedSMEM_offset_0_alias
	.size		__nv_reservedSMEM_offset_0_alias, 0, 64
	.other		__nv_reservedSMEM_offset_0_alias,@"STO_CUDA_RESERVED_SHARED STV_DEFAULT"
__nv_reservedSMEM_offset_0_alias:
	.zero		0
	.zero		64


//--------------------- .nv.constant0._Z3addiPiS_ --------------------------
	.section	.nv.constant0._Z3addiPiS_,"a",@progbits
	.sectionflags	@""
	.align	4
.nv.constant0._Z3addiPiS_:
	.zero		920


//--------------------- SYMBOLS --------------------------

	.type		.nv.reservedSmem.offset0,@object
	.size		.nv.reservedSmem.offset0,0x4
